	.headerflags	@"EF_CUDA_TEXMODE_UNIFIED EF_CUDA_64BIT_ADDRESS EF_CUDA_ACCELERATORS EF_CUDA_SM90 EF_CUDA_VIRTUAL_SM(EF_CUDA_SM90)"
	.elftype	@"ET_EXEC"


//--------------------- .nv.info                  --------------------------
	.section	.nv.info,"",@"SHT_CUDA_INFO"
	.align	4


	//----- nvinfo : EIATTR_REGCOUNT
	.align		4
        /*0000*/ 	.byte	0x04, 0x2f
        /*0002*/ 	.short	(.L_1 - .L_0)
	.align		4
.L_0:
        /*0004*/ 	.word	index@(triton_poi_fused_avg_pool2d_6)
        /*0008*/ 	.word	0x0000001c


	//----- nvinfo : EIATTR_MIN_STACK_SIZE
	.align		4
.L_1:
        /*000c*/ 	.byte	0x04, 0x12
        /*000e*/ 	.short	(.L_3 - .L_2)
	.align		4
.L_2:
        /*0010*/ 	.word	index@(triton_poi_fused_avg_pool2d_6)
        /*0014*/ 	.word	0x00000000


	//----- nvinfo : EIATTR_FRAME_SIZE
	.align		4
.L_3:
        /*0018*/ 	.byte	0x04, 0x11
        /*001a*/ 	.short	(.L_5 - .L_4)
	.align		4
.L_4:
        /*001c*/ 	.word	index@(triton_poi_fused_avg_pool2d_6)
        /*0020*/ 	.word	0x00000000


	//----- nvinfo : EIATTR_MIN_STACK_SIZE
	.align		4
.L_5:
        /*0024*/ 	.byte	0x04, 0x12
        /*0026*/ 	.short	(.L_7 - .L_6)
	.align		4
.L_6:
        /*0028*/ 	.word	index@(triton_poi_fused_avg_pool2d_6)
        /*002c*/ 	.word	0x00000000
.L_7:


//--------------------- .nv.info.triton_poi_fused_avg_pool2d_6 --------------------------
	.section	.nv.info.triton_poi_fused_avg_pool2d_6,"",@"SHT_CUDA_INFO"
	.sectionflags	@""
	.align	4


	//----- nvinfo : EIATTR_CUDA_API_VERSION
	.align		4
        /*0000*/ 	.byte	0x04, 0x37
        /*0002*/ 	.short	(.L_9 - .L_8)
.L_8:
        /*0004*/ 	.word	0x0000007c


	//----- nvinfo : EIATTR_KPARAM_INFO
	.align		4
.L_9:
        /*0008*/ 	.byte	0x04, 0x17
        /*000a*/ 	.short	(.L_11 - .L_10)
.L_10:
        /*000c*/ 	.word	0x00000000
        /*0010*/ 	.short	0x0002
        /*0012*/ 	.short	0x0010
        /*0014*/ 	.byte	0x00, 0xf0, 0x11, 0x00


	//----- nvinfo : EIATTR_KPARAM_INFO
	.align		4
.L_11:
        /*0018*/ 	.byte	0x04, 0x17
        /*001a*/ 	.short	(.L_13 - .L_12)
.L_12:
        /*001c*/ 	.word	0x00000000
        /*0020*/ 	.short	0x0001
        /*0022*/ 	.short	0x0008
        /*0024*/ 	.byte	0x00, 0xf4, 0x21, 0x00


	//----- nvinfo : EIATTR_KPARAM_INFO
	.align		4
.L_13:
        /*0028*/ 	.byte	0x04, 0x17
        /*002a*/ 	.short	(.L_15 - .L_14)
.L_14:
        /*002c*/ 	.word	0x00000000
        /*0030*/ 	.short	0x0000
        /*0032*/ 	.short	0x0000
        /*0034*/ 	.byte	0x00, 0xf4, 0x21, 0x00


	//----- nvinfo : EIATTR_SPARSE_MMA_MASK
	.align		4
.L_15:
        /*0038*/ 	.byte	0x03, 0x50
        /*003a*/ 	.short	0x0000


	//----- nvinfo : EIATTR_MAXREG_COUNT
	.align		4
        /*003c*/ 	.byte	0x03, 0x1b
        /*003e*/ 	.short	0x00ff


	//----- nvinfo : EIATTR_EXIT_INSTR_OFFSETS
	.align		4
        /*0040*/ 	.byte	0x04, 0x1c
        /*0042*/ 	.short	(.L_17 - .L_16)


	//   ....[0]....
.L_16:
        /*0044*/ 	.word	0x00000650


	//----- nvinfo : EIATTR_REQNTID
	.align		4
.L_17:
        /*0048*/ 	.byte	0x04, 0x10
        /*004a*/ 	.short	(.L_19 - .L_18)
.L_18:
        /*004c*/ 	.word	0x00000080
        /*0050*/ 	.word	0x00000001
        /*0054*/ 	.word	0x00000001


	//----- nvinfo : EIATTR_CBANK_PARAM_SIZE
	.align		4
.L_19:
        /*0058*/ 	.byte	0x03, 0x19
        /*005a*/ 	.short	0x0014


	//----- nvinfo : EIATTR_PARAM_CBANK
	.align		4
        /*005c*/ 	.byte	0x04, 0x0a
        /*005e*/ 	.short	(.L_21 - .L_20)
	.align		4
.L_20:
        /*0060*/ 	.word	index@(.nv.constant0.triton_poi_fused_avg_pool2d_6)
        /*0064*/ 	.short	0x0210
        /*0066*/ 	.short	0x0014


	//----- nvinfo : EIATTR_SW_WAR
	.align		4
.L_21:
        /*0068*/ 	.byte	0x04, 0x36
        /*006a*/ 	.short	(.L_23 - .L_22)
.L_22:
        /*006c*/ 	.word	0x00000008
.L_23:


//--------------------- .nv.callgraph             --------------------------
	.section	.nv.callgraph,"",@"SHT_CUDA_CALLGRAPH"
	.align	4
	.sectionentsize	8
	.align		4
        /*0000*/ 	.word	0x00000000
	.align		4
        /*0004*/ 	.word	0xffffffff
	.align		4
        /*0008*/ 	.word	0x00000000
	.align		4
        /*000c*/ 	.word	0xfffffffe
	.align		4
        /*0010*/ 	.word	0x00000000
	.align		4
        /*0014*/ 	.word	0xfffffffd
	.align		4
        /*0018*/ 	.word	0x00000000
	.align		4
        /*001c*/ 	.word	0xfffffffc


//--------------------- .text.triton_poi_fused_avg_pool2d_6 --------------------------
	.section	.text.triton_poi_fused_avg_pool2d_6,"ax",@progbits
	.align	128
        .global         triton_poi_fused_avg_pool2d_6
        .type           triton_poi_fused_avg_pool2d_6,@function
        .size           triton_poi_fused_avg_pool2d_6,(.L_x_1 - triton_poi_fused_avg_pool2d_6)
        .other          triton_poi_fused_avg_pool2d_6,@"STO_CUDA_ENTRY STV_DEFAULT"
triton_poi_fused_avg_pool2d_6:
.text.triton_poi_fused_avg_pool2d_6:
[----:B------:R-:W-:Y:S01]  /*0000*/  LDC R1, c[0x0][0x28] ;  /* 0x00000a00ff017b82 */ /* 0x000fe20000000800 */
[----:B------:R-:W1:Y:S01]  /*0010*/  S2R R0, SR_TID.X ;  /* 0x0000000000007919 */ /* 0x000e620000002100 */
[----:B------:R-:W-:Y:S01]  /*0020*/  HFMA2.MMA R11, -RZ, RZ, 0, 0 ;  /* 0x00000000ff0b7435 */ /* 0x000fe200000001ff */
[----:B------:R-:W-:Y:S01]  /*0030*/  CS2R R12, SRZ ;  /* 0x00000000000c7805 */ /* 0x000fe2000001ff00 */
[----:B------:R-:W-:Y:S01]  /*0040*/  ULDC.64 UR4, c[0x0][0x208] ;  /* 0x0000820000047ab9 */ /* 0x000fe20000000a00 */
[----:B------:R-:W2:Y:S01]  /*0050*/  S2R R3, SR_CTAID.X ;  /* 0x0000000000037919 */ /* 0x000ea20000002500 */
[----:B-1----:R-:W-:Y:S02]  /*0060*/  LOP3.LUT R0, R0, 0x7f, RZ, 0xc0, !PT ;  /* 0x0000007f00007812 */ /* 0x002fe400078ec0ff */
[----:B--2---:R-:W-:-:S03]  /*0070*/  SHF.R.S32.HI R2, RZ, 0x18, R3 ;  /* 0x00000018ff027819 */ /* 0x004fc60000011403 */
[----:B------:R-:W-:Y:S01]  /*0080*/  IMAD R0, R3, 0x80, R0 ;  /* 0x0000008003007824 */ /* 0x000fe200078e0200 */
[----:B------:R-:W-:-:S04]  /*0090*/  SGXT R3, R2, 0x1 ;  /* 0x000000010203781a */ /* 0x000fc80000000200 */
[----:B------:R-:W-:Y:S02]  /*00a0*/  LEA.HI R4, R3, R0, RZ, 0x5 ;  /* 0x0000000003047211 */ /* 0x000fe400078f28ff */
[----:B------:R-:W1:Y:S02]  /*00b0*/  LDC.64 R2, c[0x0][0x210] ;  /* 0x00008400ff027b82 */ /* 0x000e640000000a00 */
[----:B------:R-:W-:Y:S02]  /*00c0*/  SHF.R.S32.HI R15, RZ, 0x5, R4 ;  /* 0x00000005ff0f7819 */ /* 0x000fe40000011404 */
[----:B------:R-:W-:Y:S02]  /*00d0*/  LOP3.LUT R5, R4, 0xffffffe0, RZ, 0xc0, !PT ;  /* 0xffffffe004057812 */ /* 0x000fe400078ec0ff */
[----:B------:R-:W-:-:S03]  /*00e0*/  LEA.HI R6, R15, R15, RZ, 0x5 ;  /* 0x0000000f0f067211 */ /* 0x000fc600078f28ff */
[----:B------:R-:W-:Y:S01]  /*00f0*/  IMAD.IADD R10, R0, 0x1, -R5 ;  /* 0x00000001000a7824 */ /* 0x000fe200078e0a05 */
[----:B------:R-:W-:-:S04]  /*0100*/  LOP3.LUT R6, R6, 0xffffffe0, RZ, 0xc0, !PT ;  /* 0xffffffe006067812 */ /* 0x000fc800078ec0ff */
[C---:B------:R-:W-:Y:S01]  /*0110*/  SHF.L.U32 R8, R10.reuse, 0x1, RZ ;  /* 0x000000010a087819 */ /* 0x040fe200000006ff */
[----:B------:R-:W-:Y:S01]  /*0120*/  IMAD.IADD R9, R15, 0x1, -R6 ;  /* 0x000000010f097824 */ /* 0x000fe200078e0a06 */
[----:B------:R-:W-:-:S03]  /*0130*/  ISETP.GT.AND P1, PT, R10, RZ, PT ;  /* 0x000000ff0a00720c */ /* 0x000fc60003f24270 */
[----:B------:R-:W-:Y:S01]  /*0140*/  IMAD R15, R15, 0x80, R8 ;  /* 0x000000800f0f7824 */ /* 0x000fe200078e0208 */
[C---:B------:R-:W-:Y:S02]  /*0150*/  ISETP.GT.AND P0, PT, R9.reuse, RZ, PT ;  /* 0x000000ff0900720c */ /* 0x040fe40003f04270 */
[----:B------:R-:W-:Y:S01]  /*0160*/  LOP3.LUT R4, R9, R10, RZ, 0xfc, !PT ;  /* 0x0000000a09047212 */ /* 0x000fe200078efcff */
[C---:B------:R-:W-:Y:S01]  /*0170*/  VIADD R5, R15.reuse, 0xffffffbf ;  /* 0xffffffbf0f057836 */ /* 0x040fe20000000000 */
[C---:B------:R-:W-:Y:S01]  /*0180*/  ISETP.GT.AND P2, PT, R10.reuse, RZ, P0 ;  /* 0x000000ff0a00720c */ /* 0x040fe20000744270 */
[C---:B------:R-:W-:Y:S01]  /*0190*/  VIADD R7, R15.reuse, 0xffffffc0 ;  /* 0xffffffc00f077836 */ /* 0x040fe20000000000 */
[----:B------:R-:W-:Y:S01]  /*01a0*/  ISETP.GT.AND P0, PT, R10, -0x1, P0 ;  /* 0xffffffff0a00780c */ /* 0x000fe20000704270 */
[----:B------:R-:W-:Y:S01]  /*01b0*/  VIADD R23, R15, 0xffffffc1 ;  /* 0xffffffc10f177836 */ /* 0x000fe20000000000 */
[----:B------:R-:W-:Y:S01]  /*01c0*/  ISETP.GT.AND P3, PT, R4, -0x1, PT ;  /* 0xffffffff0400780c */ /* 0x000fe20003f64270 */
[----:B-1----:R-:W-:Y:S01]  /*01d0*/  IMAD.WIDE R4, R5, 0x4, R2 ;  /* 0x0000000405047825 */ /* 0x002fe200078e0202 */
[----:B------:R-:W-:-:S03]  /*01e0*/  ISETP.GT.AND P1, PT, R9, -0x1, P1 ;  /* 0xffffffff0900780c */ /* 0x000fc60000f24270 */
[----:B------:R-:W-:Y:S01]  /*01f0*/  IMAD.WIDE R6, R7, 0x4, R2 ;  /* 0x0000000407067825 */ /* 0x000fe200078e0202 */
[----:B------:R-:W-:-:S03]  /*0200*/  IADD3 R25, R15, -0x1, RZ ;  /* 0xffffffff0f197810 */ /* 0x000fc60007ffe0ff */
[--C-:B------:R-:W-:Y:S01]  /*0210*/  IMAD.WIDE R22, R23, 0x4, R2.reuse ;  /* 0x0000000417167825 */ /* 0x100fe200078e0202 */
[----:B------:R1:W2:Y:S04]  /*0220*/  @P2 LDG.E.EL R11, desc[UR4][R4.64] ;  /* 0x00000004040b2981 */ /* 0x0002a8000c2e1900 */
[----:B------:R3:W4:Y:S01]  /*0230*/  @P0 LDG.E.EL R12, desc[UR4][R6.64] ;  /* 0x00000004060c0981 */ /* 0x000722000c2e1900 */
[----:B------:R-:W-:Y:S02]  /*0240*/  IMAD.MOV.U32 R14, RZ, RZ, RZ ;  /* 0x000000ffff0e7224 */ /* 0x000fe400078e00ff */
[----:B------:R-:W-:Y:S01]  /*0250*/  IMAD.WIDE R24, R25, 0x4, R2 ;  /* 0x0000000419187825 */ /* 0x000fe200078e0202 */
[----:B------:R5:W4:Y:S01]  /*0260*/  @P0 LDG.E.EL R13, desc[UR4][R22.64] ;  /* 0x00000004160d0981 */ /* 0x000b22000c2e1900 */
[----:B------:R-:W-:-:S02]  /*0270*/  CS2R R16, SRZ ;  /* 0x0000000000107805 */ /* 0x000fc4000001ff00 */
[C-C-:B------:R-:W-:Y:S01]  /*0280*/  IMAD.WIDE R20, R15.reuse, 0x4, R2.reuse ;  /* 0x000000040f147825 */ /* 0x140fe200078e0202 */
[----:B------:R-:W4:Y:S01]  /*0290*/  @P1 LDG.E.EL R14, desc[UR4][R24.64] ;  /* 0x00000004180e1981 */ /* 0x000f22000c2e1900 */
[----:B------:R-:W-:Y:S02]  /*02a0*/  CS2R R18, SRZ ;  /* 0x0000000000127805 */ /* 0x000fe4000001ff00 */
[----:B-1----:R-:W-:Y:S01]  /*02b0*/  VIADD R5, R15, 0x3f ;  /* 0x0000003f0f057836 */ /* 0x002fe20000000000 */
[----:B------:R-:W4:Y:S01]  /*02c0*/  @P3 LDG.E.EL R16, desc[UR4][R20.64] ;  /* 0x0000000414103981 */ /* 0x000f22000c2e1900 */
[----:B---3--:R-:W-:Y:S02]  /*02d0*/  IADD3 R7, R15, 0x40, RZ ;  /* 0x000000400f077810 */ /* 0x008fe40007ffe0ff */
[--C-:B------:R-:W-:Y:S01]  /*02e0*/  IMAD.WIDE R4, R5, 0x4, R2.reuse ;  /* 0x0000000405047825 */ /* 0x100fe200078e0202 */
[----:B------:R-:W3:Y:S03]  /*02f0*/  @P3 LDG.E.EL R18, desc[UR4][R20.64+0x4] ;  /* 0x0000040414123981 */ /* 0x000ee6000c2e1900 */
[----:B-----5:R-:W-:Y:S01]  /*0300*/  VIADD R23, R15, 0x41 ;  /* 0x000000410f177836 */ /* 0x020fe20000000000 */
[----:B------:R1:W5:Y:S01]  /*0310*/  @P1 LDG.E.EL R19, desc[UR4][R4.64] ;  /* 0x0000000404131981 */ /* 0x000362000c2e1900 */
[----:B------:R-:W-:-:S04]  /*0320*/  IMAD.WIDE R6, R7, 0x4, R2 ;  /* 0x0000000407067825 */ /* 0x000fc800078e0202 */
[----:B------:R-:W-:Y:S01]  /*0330*/  IMAD.WIDE R22, R23, 0x4, R2 ;  /* 0x0000000417167825 */ /* 0x000fe200078e0202 */
[----:B------:R1:W5:Y:S03]  /*0340*/  @P3 LDG.E.EL R17, desc[UR4][R6.64] ;  /* 0x0000000406113981 */ /* 0x000366000c2e1900 */
[----:B------:R-:W-:Y:S01]  /*0350*/  IMAD.MOV.U32 R2, RZ, RZ, RZ ;  /* 0x000000ffff027224 */ /* 0x000fe200078e00ff */
[----:B-1----:R-:W1:Y:S05]  /*0360*/  LDC.64 R4, c[0x0][0x218] ;  /* 0x00008600ff047b82 */ /* 0x002e6a0000000a00 */
[----:B------:R-:W5:Y:S01]  /*0370*/  @P3 LDG.E.EL R2, desc[UR4][R22.64] ;  /* 0x0000000416023981 */ /* 0x000f62000c2e1900 */
[----:B------:R-:W-:Y:S01]  /*0380*/  SHF.L.U32 R3, R9, 0x1, RZ ;  /* 0x0000000109037819 */ /* 0x000fe200000006ff */
[----:B------:R-:W-:-:S03]  /*0390*/  IMAD.SHL.U32 R10, R10, 0x4, RZ ;  /* 0x000000040a0a7824 */ /* 0x000fc600078e00ff */
[C---:B------:R-:W-:Y:S01]  /*03a0*/  IADD3 R15, -R8.reuse, 0x1, -R3 ;  /* 0x00000001080f7810 */ /* 0x040fe20007ffe903 */
[----:B------:R-:W-:-:S04]  /*03b0*/  VIADD R8, R8, 0x2 ;  /* 0x0000000208087836 */ /* 0x000fc80000000000 */
[----:B------:R-:W-:Y:S01]  /*03c0*/  IMAD R15, R9, R10, R15 ;  /* 0x0000000a090f7224 */ /* 0x000fe200078e020f */
[----:B------:R-:W-:-:S03]  /*03d0*/  IADD3 R9, -R3, RZ, RZ ;  /* 0x000000ff03097210 */ /* 0x000fc60007ffe1ff */
[C---:B------:R-:W-:Y:S02]  /*03e0*/  IMAD.IADD R15, R8.reuse, 0x1, R15 ;  /* 0x00000001080f7824 */ /* 0x040fe400078e020f */
[----:B------:R-:W-:Y:S02]  /*03f0*/  VIADD R3, R3, 0x2 ;  /* 0x0000000203037836 */ /* 0x000fe40000000000 */
[----:B------:R-:W-:-:S05]  /*0400*/  IMAD R8, R8, R9, R15 ;  /* 0x0000000908087224 */ /* 0x000fca00078e020f */
[----:B------:R-:W-:-:S05]  /*0410*/  IADD3 R8, R3, R8, RZ ;  /* 0x0000000803087210 */ /* 0x000fca0007ffe0ff */
[----:B------:R-:W-:-:S05]  /*0420*/  IMAD R8, R3, 0x2, R8 ;  /* 0x0000000203087824 */ /* 0x000fca00078e0208 */
[----:B------:R-:W-:Y:S02]  /*0430*/  I2FP.F32.S32 R8, R8 ;  /* 0x0000000800087245 */ /* 0x000fe40000201400 */
[----:B------:R-:W-:-:S04]  /*0440*/  SHF.R.S32.HI R3, RZ, 0x1f, R0 ;  /* 0x0000001fff037819 */ /* 0x000fc80000011400 */
[----:B------:R-:W-:-:S04]  /*0450*/  LEA.HI R3, R3, R0, RZ, 0xa ;  /* 0x0000000003037211 */ /* 0x000fc800078f50ff */
[----:B0-----:R-:W-:Y:S02]  /*0460*/  LOP3.LUT R7, R3, 0xfffffc00, RZ, 0xc0, !PT ;  /* 0xfffffc0003077812 */ /* 0x001fe400078ec0ff */
[----:B------:R-:W-:Y:S02]  /*0470*/  SHF.R.S32.HI R3, RZ, 0xa, R3 ;  /* 0x0000000aff037819 */ /* 0x000fe40000011403 */
[----:B------:R-:W-:-:S05]  /*0480*/  IADD3 R0, R0, -R7, RZ ;  /* 0x8000000700007210 */ /* 0x000fca0007ffe0ff */
[----:B------:R-:W-:-:S04]  /*0490*/  IMAD R3, R3, 0x8400, R0 ;  /* 0x0000840003037824 */ /* 0x000fc800078e0200 */
[----:B-1----:R-:W-:Y:S01]  /*04a0*/  IMAD.WIDE R4, R3, 0x4, R4 ;  /* 0x0000000403047825 */ /* 0x002fe200078e0204 */
[----:B--2---:R-:W-:Y:S02]  /*04b0*/  SEL R11, R11, RZ, P2 ;  /* 0x000000ff0b0b7207 */ /* 0x004fe40001000000 */
[----:B----4-:R-:W-:Y:S02]  /*04c0*/  SEL R12, R12, RZ, P0 ;  /* 0x000000ff0c0c7207 */ /* 0x010fe40000000000 */
[----:B------:R-:W-:-:S03]  /*04d0*/  SEL R13, R13, RZ, P0 ;  /* 0x000000ff0d0d7207 */ /* 0x000fc60000000000 */
[----:B------:R-:W-:Y:S01]  /*04e0*/  FADD R12, R11, R12 ;  /* 0x0000000c0b0c7221 */ /* 0x000fe20000000000 */
[----:B------:R-:W-:Y:S02]  /*04f0*/  FSETP.GT.AND P0, PT, |R8|, 8.50705917302346158658e+37, PT ;  /* 0x7e8000000800780b */ /* 0x000fe40003f04200 */
[----:B------:R-:W-:Y:S01]  /*0500*/  SEL R14, R14, RZ, P1 ;  /* 0x000000ff0e0e7207 */ /* 0x000fe20000800000 */
[----:B------:R-:W-:Y:S01]  /*0510*/  FADD R13, R12, R13 ;  /* 0x0000000d0c0d7221 */ /* 0x000fe20000000000 */
[----:B------:R-:W-:Y:S02]  /*0520*/  FSETP.GEU.AND P2, PT, |R8|, 1.175494350822287508e-38, PT ;  /* 0x008000000800780b */ /* 0x000fe40003f4e200 */
[----:B------:R-:W-:Y:S01]  /*0530*/  SEL R16, R16, RZ, P3 ;  /* 0x000000ff10107207 */ /* 0x000fe20001800000 */
[----:B------:R-:W-:Y:S01]  /*0540*/  FADD R13, R13, R14 ;  /* 0x0000000e0d0d7221 */ /* 0x000fe20000000000 */
[----:B---3--:R-:W-:-:S03]  /*0550*/  SEL R18, R18, RZ, P3 ;  /* 0x000000ff12127207 */ /* 0x008fc60001800000 */
[----:B------:R-:W-:Y:S01]  /*0560*/  FADD R13, R13, R16 ;  /* 0x000000100d0d7221 */ /* 0x000fe20000000000 */
[----:B-----5:R-:W-:-:S03]  /*0570*/  SEL R19, R19, RZ, P1 ;  /* 0x000000ff13137207 */ /* 0x020fc60000800000 */
[----:B------:R-:W-:Y:S01]  /*0580*/  FADD R18, R13, R18 ;  /* 0x000000120d127221 */ /* 0x000fe20000000000 */
[----:B------:R-:W-:-:S03]  /*0590*/  @P0 FMUL R8, R8, 0.25 ;  /* 0x3e80000008080820 */ /* 0x000fc60000400000 */
[----:B------:R-:W-:Y:S01]  /*05a0*/  FADD R18, R18, R19 ;  /* 0x0000001312127221 */ /* 0x000fe20000000000 */
[----:B------:R-:W-:Y:S01]  /*05b0*/  SEL R17, R17, RZ, P3 ;  /* 0x000000ff11117207 */ /* 0x000fe20001800000 */
[----:B------:R-:W-:-:S04]  /*05c0*/  @!P2 FMUL R8, R8, 16777216 ;  /* 0x4b8000000808a820 */ /* 0x000fc80000400000 */
[----:B------:R-:W-:Y:S01]  /*05d0*/  FADD R17, R18, R17 ;  /* 0x0000001112117221 */ /* 0x000fe20000000000 */
[----:B------:R-:W0:Y:S01]  /*05e0*/  MUFU.RCP R9, R8 ;  /* 0x0000000800097308 */ /* 0x000e220000001000 */
[----:B------:R-:W-:-:S05]  /*05f0*/  SEL R2, R2, RZ, P3 ;  /* 0x000000ff02027207 */ /* 0x000fca0001800000 */
[----:B------:R-:W-:-:S04]  /*0600*/  FADD R2, R17, R2 ;  /* 0x0000000211027221 */ /* 0x000fc80000000000 */
[----:B------:R-:W-:-:S04]  /*0610*/  @P0 FMUL R2, R2, 0.25 ;  /* 0x3e80000002020820 */ /* 0x000fc80000400000 */
[----:B------:R-:W-:-:S04]  /*0620*/  @!P2 FMUL R2, R2, 16777216 ;  /* 0x4b8000000202a820 */ /* 0x000fc80000400000 */
[----:B0-----:R-:W-:-:S05]  /*0630*/  FMUL R9, R9, R2 ;  /* 0x0000000209097220 */ /* 0x001fca0000400000 */
[----:B------:R-:W-:Y:S01]  /*0640*/  STG.E desc[UR4][R4.64], R9 ;  /* 0x0000000904007986 */ /* 0x000fe2000c101904 */
[----:B------:R-:W-:Y:S05]  /*0650*/  EXIT ;  /* 0x000000000000794d */ /* 0x000fea0003800000 */
.L_x_0:
[----:B------:R-:W-:-:S00]  /*0660*/  BRA `(.L_x_0) ;  /* 0xfffffffc00fc7947 */ /* 0x000fc0000383ffff */
[----:B------:R-:W-:-:S00]  /*0670*/  NOP ;  /* 0x0000000000007918 */ /* 0x000fc00000000000 */
        /* <DEDUP_REMOVED lines=8> */
.L_x_1:


//--------------------- .nv.constant0.triton_poi_fused_avg_pool2d_6 --------------------------
	.section	.nv.constant0.triton_poi_fused_avg_pool2d_6,"a",@progbits
	.sectionflags	@""
	.align	4
.nv.constant0.triton_poi_fused_avg_pool2d_6:
	.zero		548
